//
// Generated by NVIDIA NVVM Compiler
//
// Compiler Build ID: CL-36424714
// Cuda compilation tools, release 13.0, V13.0.88
// Based on NVVM 20.0.0
//

.version 9.0
.target sm_100
.address_size 64

	// .globl	_Z9mat_transPdS_i

.visible .entry _Z9mat_transPdS_i(
	.param .u64 .ptr .align 1 _Z9mat_transPdS_i_param_0,
	.param .u64 .ptr .align 1 _Z9mat_transPdS_i_param_1,
	.param .u32 _Z9mat_transPdS_i_param_2
)
{
	.reg .pred 	%p<2>;
	.reg .b32 	%r<11>;
	.reg .b64 	%rd<9>;
	.reg .b64 	%fd<2>;

	ld.param.u64 	%rd1, [_Z9mat_transPdS_i_param_0];
	ld.param.u64 	%rd2, [_Z9mat_transPdS_i_param_1];
	ld.param.u32 	%r2, [_Z9mat_transPdS_i_param_2];
	mov.u32 	%r3, %ctaid.x;
	mov.u32 	%r4, %ntid.x;
	mov.u32 	%r5, %tid.x;
	mad.lo.s32 	%r1, %r3, %r4, %r5;
	mul.lo.s32 	%r6, %r2, %r2;
	setp.ge.s32 	%p1, %r1, %r6;
	@%p1 bra 	$L__BB0_2;
	div.s32 	%r7, %r1, %r2;
	mul.lo.s32 	%r8, %r7, %r2;
	sub.s32 	%r9, %r1, %r8;
	cvta.to.global.u64 	%rd3, %rd1;
	cvta.to.global.u64 	%rd4, %rd2;
	mul.wide.s32 	%rd5, %r1, 8;
	add.s64 	%rd6, %rd3, %rd5;
	ld.global.f64 	%fd1, [%rd6];
	mad.lo.s32 	%r10, %r9, %r2, %r7;
	mul.wide.s32 	%rd7, %r10, 8;
	add.s64 	%rd8, %rd4, %rd7;
	st.global.f64 	[%rd8], %fd1;
$L__BB0_2:
	ret;

}


// ===== COMPILED SASS (sm_100) =====

	.target	sm_100

	.elftype	@"ET_EXEC"


//--------------------- .note.nv.tkinfo           --------------------------
	.section	.note.nv.tkinfo,"",@"SHT_NOTE"
	.sectionflags	@"SHF_NOTE_NV_TKINFO"
	.tkinfo
        /*0018*/ 	.word	0x00000002
        /*0030*/ 	.string	""
        /*0030*/ 	.string	"ptxas"
        /*0030*/ 	.string	"Cuda compilation tools, release 13.0, V13.0.88"
        /*0030*/ 	.string	"Build cuda_13.0.r13.0/compiler.36424714_0"
        /*0030*/ 	.string	"-arch sm_100 -m 64 "



//--------------------- .note.nv.cuinfo           --------------------------
	.section	.note.nv.cuinfo,"",@"SHT_NOTE"
	.sectionflags	@"SHF_NOTE_NV_CUINFO"
        /*0018*/ 	.short	0x0002
        /*001a*/ 	.short	0x0064
        /*001c*/ 	.short	0x0082
	.zero		2


//--------------------- .nv.info                  --------------------------
	.section	.nv.info,"",@"SHT_CUDA_INFO"
	.align	4


	//----- nvinfo : EIATTR_REGCOUNT
	.align		4
        /*0000*/ 	.byte	0x04, 0x2f
        /*0002*/ 	.short	(.L_1 - .L_0)
	.align		4
.L_0:
        /*0004*/ 	.word	index@(_Z9mat_transPdS_i)
        /*0008*/ 	.word	0x0000000e


	//----- nvinfo : EIATTR_FRAME_SIZE
	.align		4
.L_1:
        /*000c*/ 	.byte	0x04, 0x11
        /*000e*/ 	.short	(.L_3 - .L_2)
	.align		4
.L_2:
        /*0010*/ 	.word	index@(_Z9mat_transPdS_i)
        /*0014*/ 	.word	0x00000000


	//----- nvinfo : EIATTR_MIN_STACK_SIZE
	.align		4
.L_3:
        /*0018*/ 	.byte	0x04, 0x12
        /*001a*/ 	.short	(.L_5 - .L_4)
	.align		4
.L_4:
        /*001c*/ 	.word	index@(_Z9mat_transPdS_i)
        /*0020*/ 	.word	0x00000000
.L_5:


//--------------------- .nv.compat                --------------------------
	.section	.nv.compat,"",@"SHT_CUDA_COMPAT_INFO"
	.align	4
        /*0000*/ 	.byte	0x02, 0x09, 0x00, 0x00, 0x02, 0x02, 0x01, 0x00, 0x02, 0x05, 0x05, 0x00, 0x03, 0x07, 0x01, 0x01
        /*0010*/ 	.byte	0x02, 0x03, 0x00, 0x00, 0x02, 0x06, 0x01, 0x00, 0x04, 0x0b, 0x08, 0x00, 0x09, 0x00, 0x00, 0x00
        /*0020*/ 	.byte	0x00, 0x00, 0x00, 0x00


//--------------------- .nv.info._Z9mat_transPdS_i --------------------------
	.section	.nv.info._Z9mat_transPdS_i,"",@"SHT_CUDA_INFO"
	.sectionflags	@""
	.align	4


	//----- nvinfo : EIATTR_CUDA_API_VERSION
	.align		4
        /*0000*/ 	.byte	0x04, 0x37
        /*0002*/ 	.short	(.L_7 - .L_6)
.L_6:
        /*0004*/ 	.word	0x00000082


	//----- nvinfo : EIATTR_KPARAM_INFO
	.align		4
.L_7:
        /*0008*/ 	.byte	0x04, 0x17
        /*000a*/ 	.short	(.L_9 - .L_8)
.L_8:
        /*000c*/ 	.word	0x00000000
        /*0010*/ 	.short	0x0002
        /*0012*/ 	.short	0x0010
        /*0014*/ 	.byte	0x00, 0xf0, 0x11, 0x00


	//----- nvinfo : EIATTR_KPARAM_INFO
	.align		4
.L_9:
        /*0018*/ 	.byte	0x04, 0x17
        /*001a*/ 	.short	(.L_11 - .L_10)
.L_10:
        /*001c*/ 	.word	0x00000000
        /*0020*/ 	.short	0x0001
        /*0022*/ 	.short	0x0008
        /*0024*/ 	.byte	0x00, 0xf5, 0x21, 0x00


	//----- nvinfo : EIATTR_KPARAM_INFO
	.align		4
.L_11:
        /*0028*/ 	.byte	0x04, 0x17
        /*002a*/ 	.short	(.L_13 - .L_12)
.L_12:
        /*002c*/ 	.word	0x00000000
        /*0030*/ 	.short	0x0000
        /*0032*/ 	.short	0x0000
        /*0034*/ 	.byte	0x00, 0xf5, 0x21, 0x00


	//----- nvinfo : EIATTR_SPARSE_MMA_MASK
	.align		4
.L_13:
        /*0038*/ 	.byte	0x03, 0x50
        /*003a*/ 	.short	0x0000


	//----- nvinfo : EIATTR_MAXREG_COUNT
	.align		4
        /*003c*/ 	.byte	0x03, 0x1b
        /*003e*/ 	.short	0x00ff


	//----- nvinfo : EIATTR_MERCURY_ISA_VERSION
	.align		4
        /*0040*/ 	.byte	0x03, 0x5f
        /*0042*/ 	.short	0x0101


	//----- nvinfo : EIATTR_VRC_CTA_INIT_COUNT
	.align		4
        /*0044*/ 	.byte	0x02, 0x4a
	.zero		1
	.zero		1


	//----- nvinfo : EIATTR_EXIT_INSTR_OFFSETS
	.align		4
        /*0048*/ 	.byte	0x04, 0x1c
        /*004a*/ 	.short	(.L_15 - .L_14)


	//   ....[0]....
.L_14:
        /*004c*/ 	.word	0x00000080


	//   ....[1]....
        /*0050*/ 	.word	0x000002b0


	//----- nvinfo : EIATTR_CBANK_PARAM_SIZE
	.align		4
.L_15:
        /*0054*/ 	.byte	0x03, 0x19
        /*0056*/ 	.short	0x0014


	//----- nvinfo : EIATTR_PARAM_CBANK
	.align		4
        /*0058*/ 	.byte	0x04, 0x0a
        /*005a*/ 	.short	(.L_17 - .L_16)
	.align		4
.L_16:
        /*005c*/ 	.word	index@(.nv.constant0._Z9mat_transPdS_i)
        /*0060*/ 	.short	0x0380
        /*0062*/ 	.short	0x0014


	//----- nvinfo : EIATTR_SW_WAR
	.align		4
.L_17:
        /*0064*/ 	.byte	0x04, 0x36
        /*0066*/ 	.short	(.L_19 - .L_18)
.L_18:
        /*0068*/ 	.word	0x00000008
.L_19:


//--------------------- .nv.callgraph             --------------------------
	.section	.nv.callgraph,"",@"SHT_CUDA_CALLGRAPH"
	.align	4
	.sectionentsize	8
	.align		4
        /*0000*/ 	.word	0x00000000
	.align		4
        /*0004*/ 	.word	0xffffffff
	.align		4
        /*0008*/ 	.word	0x00000000
	.align		4
        /*000c*/ 	.word	0xfffffffe
	.align		4
        /*0010*/ 	.word	0x00000000
	.align		4
        /*0014*/ 	.word	0xfffffffd
	.align		4
        /*0018*/ 	.word	0x00000000
	.align		4
        /*001c*/ 	.word	0xfffffffc


//--------------------- .text._Z9mat_transPdS_i   --------------------------
	.section	.text._Z9mat_transPdS_i,"ax",@progbits
	.align	128
        .global         _Z9mat_transPdS_i
        .type           _Z9mat_transPdS_i,@function
        .size           _Z9mat_transPdS_i,(.L_x_1 - _Z9mat_transPdS_i)
        .other          _Z9mat_transPdS_i,@"STO_CUDA_ENTRY STV_DEFAULT"
_Z9mat_transPdS_i:
.text._Z9mat_transPdS_i:
[----:B------:R-:W-:Y:S01]  /*0000*/  LDC R1, c[0x0][0x37c] ;  /* 0x0000df00ff017b82 */ /* 0x000fe20000000800 */
[----:B------:R-:W0:Y:S07]  /*0010*/  S2R R2, SR_TID.X ;  /* 0x0000000000027919 */ /* 0x000e2e0000002100 */
[----:B------:R-:W0:Y:S08]  /*0020*/  S2UR UR4, SR_CTAID.X ;  /* 0x00000000000479c3 */ /* 0x000e300000002500 */
[----:B------:R-:W0:Y:S08]  /*0030*/  LDC R5, c[0x0][0x360] ;  /* 0x0000d800ff057b82 */ /* 0x000e300000000800 */
[----:B------:R-:W1:Y:S01]  /*0040*/  LDC R0, c[0x0][0x390] ;  /* 0x0000e400ff007b82 */ /* 0x000e620000000800 */
[----:B0-----:R-:W-:-:S02]  /*0050*/  IMAD R5, R5, UR4, R2 ;  /* 0x0000000405057c24 */ /* 0x001fc4000f8e0202 */
[----:B-1----:R-:W-:-:S05]  /*0060*/  IMAD R2, R0, R0, RZ ;  /* 0x0000000000027224 */ /* 0x002fca00078e02ff */
[----:B------:R-:W-:-:S13]  /*0070*/  ISETP.GE.AND P0, PT, R5, R2, PT ;  /* 0x000000020500720c */ /* 0x000fda0003f06270 */
[----:B------:R-:W-:Y:S05]  /*0080*/  @P0 EXIT ;  /* 0x000000000000094d */ /* 0x000fea0003800000 */
[----:B------:R-:W0:Y:S01]  /*0090*/  LDC.64 R2, c[0x0][0x380] ;  /* 0x0000e000ff027b82 */ /* 0x000e220000000a00 */
[----:B------:R-:W1:Y:S01]  /*00a0*/  LDCU.64 UR4, c[0x0][0x358] ;  /* 0x00006b00ff0477ac */ /* 0x000e620008000a00 */
[----:B0-----:R-:W-:-:S06]  /*00b0*/  IMAD.WIDE R2, R5, 0x8, R2 ;  /* 0x0000000805027825 */ /* 0x001fcc00078e0202 */
[----:B-1----:R-:W2:Y:S01]  /*00c0*/  LDG.E.64 R2, desc[UR4][R2.64] ;  /* 0x0000000402027981 */ /* 0x002ea2000c1e1b00 */
[----:B------:R-:W-:-:S04]  /*00d0*/  IABS R9, R0 ;  /* 0x0000000000097213 */ /* 0x000fc80000000000 */
[----:B------:R-:W0:Y:S08]  /*00e0*/  I2F.RP R4, R9 ;  /* 0x0000000900047306 */ /* 0x000e300000209400 */
[----:B0-----:R-:W0:Y:S02]  /*00f0*/  MUFU.RCP R4, R4 ;  /* 0x0000000400047308 */ /* 0x001e240000001000 */
[----:B0-----:R-:W-:-:S06]  /*0100*/  IADD3 R6, PT, PT, R4, 0xffffffe, RZ ;  /* 0x0ffffffe04067810 */ /* 0x001fcc0007ffe0ff */
[----:B------:R0:W1:Y:S02]  /*0110*/  F2I.FTZ.U32.TRUNC.NTZ R7, R6 ;  /* 0x0000000600077305 */ /* 0x000064000021f000 */
[----:B0-----:R-:W-:Y:S02]  /*0120*/  HFMA2 R6, -RZ, RZ, 0, 0 ;  /* 0x00000000ff067431 */ /* 0x001fe400000001ff */
[----:B-1----:R-:W-:-:S04]  /*0130*/  IMAD.MOV R8, RZ, RZ, -R7 ;  /* 0x000000ffff087224 */ /* 0x002fc800078e0a07 */
[----:B------:R-:W-:Y:S01]  /*0140*/  IMAD R11, R8, R9, RZ ;  /* 0x00000009080b7224 */ /* 0x000fe200078e02ff */
[----:B------:R-:W-:-:S03]  /*0150*/  IABS R8, R5 ;  /* 0x0000000500087213 */ /* 0x000fc60000000000 */
[----:B------:R-:W-:-:S06]  /*0160*/  IMAD.HI.U32 R7, R7, R11, R6 ;  /* 0x0000000b07077227 */ /* 0x000fcc00078e0006 */
[----:B------:R-:W-:-:S04]  /*0170*/  IMAD.HI.U32 R7, R7, R8, RZ ;  /* 0x0000000807077227 */ /* 0x000fc800078e00ff */
[----:B------:R-:W-:-:S04]  /*0180*/  IMAD.MOV R4, RZ, RZ, -R7 ;  /* 0x000000ffff047224 */ /* 0x000fc800078e0a07 */
[----:B------:R-:W-:-:S05]  /*0190*/  IMAD R4, R9, R4, R8 ;  /* 0x0000000409047224 */ /* 0x000fca00078e0208 */
[----:B------:R-:W-:-:S13]  /*01a0*/  ISETP.GT.U32.AND P2, PT, R9, R4, PT ;  /* 0x000000040900720c */ /* 0x000fda0003f44070 */
[-C--:B------:R-:W-:Y:S01]  /*01b0*/  @!P2 IADD3 R4, PT, PT, R4, -R9.reuse, RZ ;  /* 0x800000090404a210 */ /* 0x080fe20007ffe0ff */
[----:B------:R-:W-:Y:S01]  /*01c0*/  @!P2 VIADD R7, R7, 0x1 ;  /* 0x000000010707a836 */ /* 0x000fe20000000000 */
[----:B------:R-:W-:Y:S02]  /*01d0*/  ISETP.NE.AND P2, PT, R0, RZ, PT ;  /* 0x000000ff0000720c */ /* 0x000fe40003f45270 */
[----:B------:R-:W-:Y:S02]  /*01e0*/  ISETP.GE.U32.AND P0, PT, R4, R9, PT ;  /* 0x000000090400720c */ /* 0x000fe40003f06070 */
[----:B------:R-:W-:-:S04]  /*01f0*/  LOP3.LUT R4, R5, R0, RZ, 0x3c, !PT ;  /* 0x0000000005047212 */ /* 0x000fc800078e3cff */
[----:B------:R-:W-:-:S07]  /*0200*/  ISETP.GE.AND P1, PT, R4, RZ, PT ;  /* 0x000000ff0400720c */ /* 0x000fce0003f26270 */
[----:B------:R-:W-:-:S05]  /*0210*/  @P0 IADD3 R7, PT, PT, R7, 0x1, RZ ;  /* 0x0000000107070810 */ /* 0x000fca0007ffe0ff */
[----:B------:R-:W-:Y:S02]  /*0220*/  IMAD.MOV.U32 R9, RZ, RZ, R7 ;  /* 0x000000ffff097224 */ /* 0x000fe400078e0007 */
[----:B------:R-:W0:Y:S03]  /*0230*/  LDC.64 R6, c[0x0][0x388] ;  /* 0x0000e200ff067b82 */ /* 0x000e260000000a00 */
[----:B------:R-:W-:Y:S02]  /*0240*/  @!P1 IADD3 R9, PT, PT, -R9, RZ, RZ ;  /* 0x000000ff09099210 */ /* 0x000fe40007ffe1ff */
[----:B------:R-:W-:-:S04]  /*0250*/  @!P2 LOP3.LUT R9, RZ, R0, RZ, 0x33, !PT ;  /* 0x00000000ff09a212 */ /* 0x000fc800078e33ff */
[----:B------:R-:W-:-:S05]  /*0260*/  IADD3 R4, PT, PT, -R9, RZ, RZ ;  /* 0x000000ff09047210 */ /* 0x000fca0007ffe1ff */
[----:B------:R-:W-:-:S04]  /*0270*/  IMAD R5, R0, R4, R5 ;  /* 0x0000000400057224 */ /* 0x000fc800078e0205 */
[----:B------:R-:W-:-:S04]  /*0280*/  IMAD R5, R5, R0, R9 ;  /* 0x0000000005057224 */ /* 0x000fc800078e0209 */
[----:B0-----:R-:W-:-:S05]  /*0290*/  IMAD.WIDE R4, R5, 0x8, R6 ;  /* 0x0000000805047825 */ /* 0x001fca00078e0206 */
[----:B--2---:R-:W-:Y:S01]  /*02a0*/  STG.E.64 desc[UR4][R4.64], R2 ;  /* 0x0000000204007986 */ /* 0x004fe2000c101b04 */
[----:B------:R-:W-:Y:S05]  /*02b0*/  EXIT ;  /* 0x000000000000794d */ /* 0x000fea0003800000 */
.L_x_0:
[----:B------:R-:W-:-:S00]  /*02c0*/  BRA `(.L_x_0) ;  /* 0xfffffffc00fc7947 */ /* 0x000fc0000383ffff */
[----:B------:R-:W-:-:S00]  /*02d0*/  NOP ;  /* 0x0000000000007918 */ /* 0x000fc00000000000 */
        /* <DEDUP_REMOVED lines=10> */
.L_x_1:


//--------------------- .nv.shared.reserved.0     --------------------------
	.section	.nv.shared.reserved.0,"aw",@nobits
	.weak		__nv_reservedSMEM_offset_0_alias
	.size		__nv_reservedSMEM_offset_0_alias, 0, 64
	.other		__nv_reservedSMEM_offset_0_alias,@"STO_CUDA_RESERVED_SHARED STV_DEFAULT"
__nv_reservedSMEM_offset_0_alias:
	.zero		0
	.zero		64


//--------------------- .nv.constant0._Z9mat_transPdS_i --------------------------
	.section	.nv.constant0._Z9mat_transPdS_i,"a",@progbits
	.sectionflags	@""
	.align	4
.nv.constant0._Z9mat_transPdS_i:
	.zero		916


//--------------------- SYMBOLS --------------------------

	.type		.nv.reservedSmem.offset0,@object
	.size		.nv.reservedSmem.offset0,0x4
